	.headerflags	@"EF_CUDA_TEXMODE_UNIFIED EF_CUDA_64BIT_ADDRESS EF_CUDA_SM89 EF_CUDA_VIRTUAL_SM(EF_CUDA_SM89)"
	.elftype	@"ET_EXEC"


//--------------------- .nv.info                  --------------------------
	.section	.nv.info,"",@"SHT_CUDA_INFO"
	.align	4


	//----- nvinfo : EIATTR_REGCOUNT
	.align		4
        /*0000*/ 	.byte	0x04, 0x2f
        /*0002*/ 	.short	(.L_1 - .L_0)
	.align		4
.L_0:
        /*0004*/ 	.word	index@(triton__0d1d2d3d4d5d6de)
        /*0008*/ 	.word	0x00000013


	//----- nvinfo : EIATTR_MAX_STACK_SIZE
	.align		4
.L_1:
        /*000c*/ 	.byte	0x04, 0x23
        /*000e*/ 	.short	(.L_3 - .L_2)
	.align		4
.L_2:
        /*0010*/ 	.word	index@(triton__0d1d2d3d4d5d6de)
        /*0014*/ 	.word	0x00000000


	//----- nvinfo : EIATTR_MIN_STACK_SIZE
	.align		4
.L_3:
        /*0018*/ 	.byte	0x04, 0x12
        /*001a*/ 	.short	(.L_5 - .L_4)
	.align		4
.L_4:
        /*001c*/ 	.word	index@(triton__0d1d2d3d4d5d6de)
        /*0020*/ 	.word	0x00000000


	//----- nvinfo : EIATTR_FRAME_SIZE
	.align		4
.L_5:
        /*0024*/ 	.byte	0x04, 0x11
        /*0026*/ 	.short	(.L_7 - .L_6)
	.align		4
.L_6:
        /*0028*/ 	.word	index@(triton__0d1d2d3d4d5d6de)
        /*002c*/ 	.word	0x00000000
.L_7:


//--------------------- .nv.info.triton__0d1d2d3d4d5d6de --------------------------
	.section	.nv.info.triton__0d1d2d3d4d5d6de,"",@"SHT_CUDA_INFO"
	.align	4


	//----- nvinfo : EIATTR_CUDA_API_VERSION
	.align		4
        /*0000*/ 	.byte	0x04, 0x37
        /*0002*/ 	.short	(.L_9 - .L_8)
.L_8:
        /*0004*/ 	.word	0x0000007b


	//----- nvinfo : EIATTR_PARAM_CBANK
	.align		4
.L_9:
        /*0008*/ 	.byte	0x04, 0x0a
        /*000a*/ 	.short	(.L_11 - .L_10)
	.align		4
.L_10:
        /*000c*/ 	.word	index@(.nv.constant0.triton__0d1d2d3d4d5d6de)
        /*0010*/ 	.short	0x0160
        /*0012*/ 	.short	0x0034


	//----- nvinfo : EIATTR_CBANK_PARAM_SIZE
	.align		4
.L_11:
        /*0014*/ 	.byte	0x03, 0x19
        /*0016*/ 	.short	0x0034


	//----- nvinfo : EIATTR_KPARAM_INFO
	.align		4
        /*0018*/ 	.byte	0x04, 0x17
        /*001a*/ 	.short	(.L_13 - .L_12)
.L_12:
        /*001c*/ 	.word	0x00000000
        /*0020*/ 	.short	0x0006
        /*0022*/ 	.short	0x0030
        /*0024*/ 	.byte	0x00, 0xf0, 0x11, 0x00


	//----- nvinfo : EIATTR_KPARAM_INFO
	.align		4
.L_13:
        /*0028*/ 	.byte	0x04, 0x17
        /*002a*/ 	.short	(.L_15 - .L_14)
.L_14:
        /*002c*/ 	.word	0x00000000
        /*0030*/ 	.short	0x0005
        /*0032*/ 	.short	0x0028
        /*0034*/ 	.byte	0x00, 0xf0, 0x21, 0x00


	//----- nvinfo : EIATTR_KPARAM_INFO
	.align		4
.L_15:
        /*0038*/ 	.byte	0x04, 0x17
        /*003a*/ 	.short	(.L_17 - .L_16)
.L_16:
        /*003c*/ 	.word	0x00000000
        /*0040*/ 	.short	0x0004
        /*0042*/ 	.short	0x0020
        /*0044*/ 	.byte	0x00, 0xf0, 0x21, 0x00


	//----- nvinfo : EIATTR_KPARAM_INFO
	.align		4
.L_17:
        /*0048*/ 	.byte	0x04, 0x17
        /*004a*/ 	.short	(.L_19 - .L_18)
.L_18:
        /*004c*/ 	.word	0x00000000
        /*0050*/ 	.short	0x0003
        /*0052*/ 	.short	0x0018
        /*0054*/ 	.byte	0x00, 0xf0, 0x21, 0x00


	//----- nvinfo : EIATTR_KPARAM_INFO
	.align		4
.L_19:
        /*0058*/ 	.byte	0x04, 0x17
        /*005a*/ 	.short	(.L_21 - .L_20)
.L_20:
        /*005c*/ 	.word	0x00000000
        /*0060*/ 	.short	0x0002
        /*0062*/ 	.short	0x0010
        /*0064*/ 	.byte	0x00, 0xf0, 0x21, 0x00


	//----- nvinfo : EIATTR_KPARAM_INFO
	.align		4
.L_21:
        /*0068*/ 	.byte	0x04, 0x17
        /*006a*/ 	.short	(.L_23 - .L_22)
.L_22:
        /*006c*/ 	.word	0x00000000
        /*0070*/ 	.short	0x0001
        /*0072*/ 	.short	0x0008
        /*0074*/ 	.byte	0x00, 0xf0, 0x21, 0x00


	//----- nvinfo : EIATTR_KPARAM_INFO
	.align		4
.L_23:
        /*0078*/ 	.byte	0x04, 0x17
        /*007a*/ 	.short	(.L_25 - .L_24)
.L_24:
        /*007c*/ 	.word	0x00000000
        /*0080*/ 	.short	0x0000
        /*0082*/ 	.short	0x0000
        /*0084*/ 	.byte	0x00, 0xf0, 0x21, 0x00


	//----- nvinfo : EIATTR_MAXREG_COUNT
	.align		4
.L_25:
        /*0088*/ 	.byte	0x03, 0x1b
        /*008a*/ 	.short	0x00ff


	//----- nvinfo : EIATTR_EXIT_INSTR_OFFSETS
	.align		4
        /*008c*/ 	.byte	0x04, 0x1c
        /*008e*/ 	.short	(.L_27 - .L_26)


	//   ....[0]....
.L_26:
        /*0090*/ 	.word	0x000003b0


	//----- nvinfo : EIATTR_MAX_THREADS
	.align		4
.L_27:
        /*0094*/ 	.byte	0x04, 0x05
        /*0096*/ 	.short	(.L_29 - .L_28)
.L_28:
        /*0098*/ 	.word	0x00000100
        /*009c*/ 	.word	0x00000001
        /*00a0*/ 	.word	0x00000001
.L_29:


//--------------------- .nv.rel.action            --------------------------
	.section	.nv.rel.action,"",@"SHT_CUDA_RELOCINFO"
	.align	8
	.sectionentsize	8
        /*0000*/ 	.byte	0x73, 0x00, 0x00, 0x00, 0x00, 0x00, 0x00, 0x00, 0x00, 0x00, 0x00, 0x11, 0x25, 0x00, 0x05, 0x36


//--------------------- .nv.constant0.triton__0d1d2d3d4d5d6de --------------------------
	.section	.nv.constant0.triton__0d1d2d3d4d5d6de,"a",@progbits
	.align	4
.nv.constant0.triton__0d1d2d3d4d5d6de:
	.zero		404


//--------------------- .text.triton__0d1d2d3d4d5d6de --------------------------
	.section	.text.triton__0d1d2d3d4d5d6de,"ax",@progbits
	.sectioninfo	@"SHI_REGISTERS=19"
	.align	128
        .global         triton__0d1d2d3d4d5d6de
        .type           triton__0d1d2d3d4d5d6de,@function
        .size           triton__0d1d2d3d4d5d6de,(.L_x_1 - triton__0d1d2d3d4d5d6de)
        .other          triton__0d1d2d3d4d5d6de,@"STO_CUDA_ENTRY STV_DEFAULT"
triton__0d1d2d3d4d5d6de:
.text.triton__0d1d2d3d4d5d6de:
[----:B------:R-:W-:-:S02]  /*0000*/  MOV R1, c[0x0][0x28] ;  /* 0x00000a0000017a02 */ /* 0x000fc40000000f00 */
[----:B------:R-:W0:Y:S01]  /*0010*/  S2R R0, SR_TID.X ;  /* 0x0000000000007919 */ /* 0x000e220000002100 */
[----:B------:R-:W-:Y:S01]  /*0020*/  MOV R4, 0x4 ;  /* 0x0000000400047802 */ /* 0x000fe20000000f00 */
[----:B------:R-:W-:Y:S02]  /*0030*/  ULDC.64 UR4, c[0x0][0x118] ;  /* 0x0000460000047ab9 */ /* 0x000fe40000000a00 */
[----:B------:R-:W1:Y:S01]  /*0040*/  S2R R2, SR_CTAID.X ;  /* 0x0000000000027919 */ /* 0x000e620000002500 */
[----:B0-----:R-:W-:-:S04]  /*0050*/  SHF.L.U32 R0, R0, 0x1, RZ ;  /* 0x0000000100007819 */ /* 0x001fc800000006ff */
[----:B------:R-:W-:Y:S02]  /*0060*/  LOP3.LUT R3, R0, 0x1fe, RZ, 0xc0, !PT ;  /* 0x000001fe00037812 */ /* 0x000fe400078ec0ff */
[----:B------:R-:W-:Y:S02]  /*0070*/  MOV R0, 0x2 ;  /* 0x0000000200007802 */ /* 0x000fe40000000f00 */
[----:B-1----:R-:W-:-:S05]  /*0080*/  LEA R3, R2, R3, 0x9 ;  /* 0x0000000302037211 */ /* 0x002fca00078e48ff */
[----:B------:R-:W-:-:S06]  /*0090*/  IMAD.WIDE R8, R3, R0, c[0x0][0x168] ;  /* 0x00005a0003087625 */ /* 0x000fcc00078e0200 */
[----:B------:R-:W2:Y:S01]  /*00a0*/  LDG.E R8, [R8.64] ;  /* 0x0000000408087981 */ /* 0x000ea2000c1e1900 */
[----:B------:R-:W-:-:S06]  /*00b0*/  IMAD.WIDE R4, R3, R4, c[0x0][0x170] ;  /* 0x00005c0003047625 */ /* 0x000fcc00078e0204 */
[----:B------:R-:W3:Y:S01]  /*00c0*/  LDG.E.64 R4, [R4.64] ;  /* 0x0000000404047981 */ /* 0x000ee2000c1e1b00 */
[----:B------:R-:W-:-:S04]  /*00d0*/  IMAD.WIDE R6, R3, R0, c[0x0][0x160] ;  /* 0x0000580003067625 */ /* 0x000fc800078e0200 */
[----:B------:R-:W-:Y:S02]  /*00e0*/  IMAD.WIDE R10, R3, R0, c[0x0][0x178] ;  /* 0x00005e00030a7625 */ /* 0x000fe400078e0200 */
[----:B------:R0:W4:Y:S04]  /*00f0*/  LDG.E R6, [R6.64] ;  /* 0x0000000406067981 */ /* 0x000128000c1e1900 */
[----:B------:R1:W5:Y:S01]  /*0100*/  LDG.E R10, [R10.64] ;  /* 0x000000040a0a7981 */ /* 0x000362000c1e1900 */
[----:B------:R-:W-:Y:S02]  /*0110*/  MOV R15, 0x3e095d4f ;  /* 0x3e095d4f000f7802 */ /* 0x000fe40000000f00 */
[C---:B--2---:R-:W-:Y:S02]  /*0120*/  SHF.L.U32 R12, R8.reuse, 0x10, RZ ;  /* 0x00000010080c7819 */ /* 0x044fe400000006ff */
[----:B------:R-:W-:-:S03]  /*0130*/  PRMT R2, R8, 0x7632, R2 ;  /* 0x0000763208027816 */ /* 0x000fc60000000002 */
[----:B------:R-:W-:Y:S01]  /*0140*/  FMUL R8, R12, R12 ;  /* 0x0000000c0c087220 */ /* 0x000fe20000400000 */
[----:B------:R-:W-:Y:S01]  /*0150*/  SHF.L.U32 R2, R2, 0x10, RZ ;  /* 0x0000001002027819 */ /* 0x000fe200000006ff */
[----:B---3--:R-:W-:Y:S01]  /*0160*/  FFMA R9, -R4, R4, 1 ;  /* 0x3f80000004097423 */ /* 0x008fe20000000104 */
[----:B------:R-:W-:Y:S01]  /*0170*/  FMUL R12, R12, 0.5 ;  /* 0x3f0000000c0c7820 */ /* 0x000fe20000400000 */
[----:B0-----:R-:W-:Y:S01]  /*0180*/  FFMA R7, R8, R15, 1 ;  /* 0x3f80000008077423 */ /* 0x001fe2000000000f */
[----:B------:R-:W-:Y:S01]  /*0190*/  FFMA R13, -R5, R5, 1 ;  /* 0x3f800000050d7423 */ /* 0x000fe20000000105 */
[C---:B------:R-:W-:Y:S01]  /*01a0*/  FMUL R14, R2.reuse, R2 ;  /* 0x00000002020e7220 */ /* 0x040fe20000400000 */
[----:B------:R-:W-:Y:S01]  /*01b0*/  FMUL R8, R2, 0.5 ;  /* 0x3f00000002087820 */ /* 0x000fe20000400000 */
[----:B------:R-:W-:Y:S01]  /*01c0*/  FMUL R9, R12, R9 ;  /* 0x000000090c097220 */ /* 0x000fe20000400000 */
[----:B------:R-:W-:Y:S01]  /*01d0*/  FMUL R2, R7, 0.79788458347320556641 ;  /* 0x3f4c422a07027820 */ /* 0x000fe20000400000 */
[----:B------:R-:W-:Y:S01]  /*01e0*/  FFMA R14, R14, R15, 1 ;  /* 0x3f8000000e0e7423 */ /* 0x000fe2000000000f */
[----:B------:R-:W-:Y:S01]  /*01f0*/  FMUL R13, R8, R13 ;  /* 0x0000000d080d7220 */ /* 0x000fe20000400000 */
[----:B-1----:R-:W-:Y:S01]  /*0200*/  FADD R11, R5, 1 ;  /* 0x3f800000050b7421 */ /* 0x002fe20000000000 */
[----:B------:R-:W-:Y:S01]  /*0210*/  FMUL R16, R9, R2 ;  /* 0x0000000209107220 */ /* 0x000fe20000400000 */
[----:B------:R-:W-:Y:S01]  /*0220*/  FADD R9, R4, 1 ;  /* 0x3f80000004097421 */ /* 0x000fe20000000000 */
[----:B----4-:R-:W-:Y:S01]  /*0230*/  PRMT R2, R6, 0x7632, R2 ;  /* 0x0000763206027816 */ /* 0x010fe20000000002 */
[----:B------:R-:W-:Y:S01]  /*0240*/  FMUL R14, R14, 0.79788458347320556641 ;  /* 0x3f4c422a0e0e7820 */ /* 0x000fe20000400000 */
[----:B-----5:R-:W-:Y:S01]  /*0250*/  PRMT R4, R10, 0x7632, R4 ;  /* 0x000076320a047816 */ /* 0x020fe20000000004 */
[----:B------:R-:W-:Y:S01]  /*0260*/  FFMA R16, R9, 0.5, R16 ;  /* 0x3f00000009107823 */ /* 0x000fe20000000010 */
[----:B------:R-:W-:Y:S01]  /*0270*/  SHF.L.U32 R6, R6, 0x10, RZ ;  /* 0x0000001006067819 */ /* 0x000fe200000006ff */
[----:B------:R-:W-:Y:S01]  /*0280*/  FMUL R14, R13, R14 ;  /* 0x0000000e0d0e7220 */ /* 0x000fe20000400000 */
[----:B------:R-:W-:Y:S01]  /*0290*/  SHF.L.U32 R5, R10, 0x10, RZ ;  /* 0x000000100a057819 */ /* 0x000fe200000006ff */
[----:B------:R-:W-:Y:S01]  /*02a0*/  FMUL R13, R12, R9 ;  /* 0x000000090c0d7220 */ /* 0x000fe20000400000 */
[----:B------:R-:W-:Y:S01]  /*02b0*/  SHF.L.U32 R2, R2, 0x10, RZ ;  /* 0x0000001002027819 */ /* 0x000fe200000006ff */
[----:B------:R-:W-:Y:S01]  /*02c0*/  FMUL R9, R8, R11 ;  /* 0x0000000b08097220 */ /* 0x000fe20000400000 */
[----:B------:R-:W-:Y:S01]  /*02d0*/  SHF.L.U32 R7, R4, 0x10, RZ ;  /* 0x0000001004077819 */ /* 0x000fe200000006ff */
[----:B------:R-:W-:Y:S01]  /*02e0*/  FFMA R14, R11, 0.5, R14 ;  /* 0x3f0000000b0e7823 */ /* 0x000fe2000000000e */
[C---:B------:R-:W-:Y:S01]  /*02f0*/  FMUL R5, R6.reuse, R5 ;  /* 0x0000000506057220 */ /* 0x040fe20000400000 */
[----:B------:R-:W-:-:S02]  /*0300*/  FMUL R13, R6, R13 ;  /* 0x0000000d060d7220 */ /* 0x000fc40000400000 */
[C---:B------:R-:W-:Y:S01]  /*0310*/  FMUL R7, R2.reuse, R7 ;  /* 0x0000000702077220 */ /* 0x040fe20000400000 */
[----:B------:R-:W-:Y:S01]  /*0320*/  FMUL R2, R2, R9 ;  /* 0x0000000902027220 */ /* 0x000fe20000400000 */
[----:B------:R-:W-:Y:S01]  /*0330*/  FMUL R16, R5, R16 ;  /* 0x0000001005107220 */ /* 0x000fe20000400000 */
[----:B------:R-:W-:Y:S01]  /*0340*/  IMAD.WIDE R4, R3, R0, c[0x0][0x180] ;  /* 0x0000600003047625 */ /* 0x000fe200078e0200 */
[----:B------:R-:W-:Y:S02]  /*0350*/  FMUL R7, R7, R14 ;  /* 0x0000000e07077220 */ /* 0x000fe40000400000 */
[----:B------:R-:W-:Y:S01]  /*0360*/  F2FP.BF16.F32.PACK_AB R13, R2, R13 ;  /* 0x0000000d020d723e */ /* 0x000fe200000010ff */
[----:B------:R-:W-:Y:S02]  /*0370*/  IMAD.WIDE R2, R3, R0, c[0x0][0x188] ;  /* 0x0000620003027625 */ /* 0x000fe400078e0200 */
[----:B------:R-:W-:Y:S02]  /*0380*/  F2FP.BF16.F32.PACK_AB R7, R7, R16 ;  /* 0x000000100707723e */ /* 0x000fe400000010ff */
[----:B------:R-:W-:Y:S04]  /*0390*/  STG.E [R4.64], R13 ;  /* 0x0000000d04007986 */ /* 0x000fe8000c101904 */
[----:B------:R-:W-:Y:S01]  /*03a0*/  STG.E [R2.64], R7 ;  /* 0x0000000702007986 */ /* 0x000fe2000c101904 */
[----:B------:R-:W-:Y:S05]  /*03b0*/  EXIT ;  /* 0x000000000000794d */ /* 0x000fea0003800000 */
.L_x_0:
[----:B------:R-:W-:-:S00]  /*03c0*/  BRA `(.L_x_0) ;  /* 0xfffffff000007947 */ /* 0x000fc0000383ffff */
[----:B------:R-:W-:-:S00]  /*03d0*/  NOP ;  /* 0x0000000000007918 */ /* 0x000fc00000000000 */
        /* <DEDUP_REMOVED lines=10> */
.L_x_1:
